.version 3.1
.target sm_20
.address_size 64

.file   1 "C:/Users/Ken/AppData/Local/Temp/tmpxft_00000d58_00000000-8_cudatex.cpp3.i"
.file   2 "C:/Users/Ken/Documents/Visual Studio 2012/Projects/cudatex1/cudatex.cu"
.file   3 "c:\\program files\\nvidia gpu computing toolkit\\cuda\\v5.0\\include\\device_functions
.h"
.file   4 "C:/Program Files/NVIDIA GPU Computing Toolkit/CUDA/v5.0/nvvm/ci_include.h"
.global .align 8 .b8 _ZTVSt11_Facet_base[48];
.global .align 8 .b8 _ZTVNSt6locale5facetE[48];
.global .texref texRef;
.global .align 8 .b8 _ZTVSt7num_putIcSt19ostreambuf_iteratorIcSt11char_traitsIcEEE[112];
.global .align 8 .b8 _ZTVN10__cxxabiv117__class_type_infoE[8];
.global .align 8 .b8 _ZTVN10__cxxabiv120__si_class_type_infoE[8];
.global .align 8 .b8 _ZTVSt13runtime_error[40];
.global .align 8 .b8 _ZTVSt14error_category[72];
.global .align 8 .b8 _ZTVSt12system_error[40];
.global .align 8 .b8 _ZTVSt23_Generic_error_category[72];
.global .align 8 .b8 _ZTVSt24_Iostream_error_category[72];
.global .align 8 .b8 _ZTVSt22_System_error_category[72];
.global .align 8 .b8 _ZTVNSt8ios_base7failureE[40];

.visible .entry _Z15transformKernelPfiiiif(
.param .u64 _Z15transformKernelPfiiiif_param_0,
.param .u32 _Z15transformKernelPfiiiif_param_1,
.param .u32 _Z15transformKernelPfiiiif_param_2,
.param .u32 _Z15transformKernelPfiiiif_param_3,
.param .u32 _Z15transformKernelPfiiiif_param_4,
.param .f32 _Z15transformKernelPfiiiif_param_5
)
{
.reg .s32 %r<14>;
.reg .f32 %f<10>;
.reg .s64 %rd<6>;


ld.param.u64 %rd2, [_Z15transformKernelPfiiiif_param_0];
ld.param.u32 %r2, [_Z15transformKernelPfiiiif_param_1];
ld.param.u32 %r3, [_Z15transformKernelPfiiiif_param_3];
cvta.to.global.u64 %rd3, %rd2;
.loc 2 22 1
mov.u32 %r4, %ntid.x;
mov.u32 %r5, %ctaid.x;
mov.u32 %r6, %tid.x;
mad.lo.s32 %r7, %r4, %r5, %r6;
.loc 2 23 1
mov.u32 %r8, %ntid.y;
mov.u32 %r9, %ctaid.y;
mov.u32 %r10, %tid.y;
mad.lo.s32 %r11, %r8, %r9, %r10;
.loc 2 28 1
cvt.rn.f32.u32 %f5, %r7;
cvt.rn.f32.s32 %f6, %r2;
mul.f32 %f7, %f6, %f5;
cvt.rn.f32.s32 %f8, %r3;
.loc 3 2399 3
div.rn.f32 %f9, %f7, %f8;
.loc 4 1343 5
cvt.rzi.s32.f32 %r1, %f9;

tex.1d.v4.f32.s32 {%f1, %f2, %f3, %f4}, [texRef, {%r1} ];

.loc 2 30 1
mad.lo.s32 %r12, %r11, %r3, %r7;
mul.wide.u32 %rd4, %r12, 4;
add.s64 %rd5, %rd3, %rd4;
st.global.f32 [%rd5], %f1;
.loc 2 31 2
ret;
}



// ===== COMPILED SASS (sm_100) =====

	.target	sm_100

	.elftype	@"ET_EXEC"


//--------------------- .note.nv.tkinfo           --------------------------
	.section	.note.nv.tkinfo,"",@"SHT_NOTE"
	.sectionflags	@"SHF_NOTE_NV_TKINFO"
	.tkinfo
        /*0018*/ 	.word	0x00000002
        /*0030*/ 	.string	""
        /*0030*/ 	.string	"ptxas"
        /*0030*/ 	.string	"Cuda compilation tools, release 13.0, V13.0.88"
        /*0030*/ 	.string	"Build cuda_13.0.r13.0/compiler.36424714_0"
        /*0030*/ 	.string	"-arch sm_100 "



//--------------------- .note.nv.cuinfo           --------------------------
	.section	.note.nv.cuinfo,"",@"SHT_NOTE"
	.sectionflags	@"SHF_NOTE_NV_CUINFO"
        /*0018*/ 	.short	0x0002
        /*001a*/ 	.short	0x0014
        /*001c*/ 	.short	0x0082
	.zero		2


//--------------------- .nv.info                  --------------------------
	.section	.nv.info,"",@"SHT_CUDA_INFO"
	.align	4


	//----- nvinfo : EIATTR_REGCOUNT
	.align		4
        /*0000*/ 	.byte	0x04, 0x2f
        /*0002*/ 	.short	(.L_13 - .L_12)
	.align		4
.L_12:
        /*0004*/ 	.word	index@(_Z15transformKernelPfiiiif)
        /*0008*/ 	.word	0x00000011


	//----- nvinfo : EIATTR_FRAME_SIZE
	.align		4
.L_13:
        /*000c*/ 	.byte	0x04, 0x11
        /*000e*/ 	.short	(.L_15 - .L_14)
	.align		4
.L_14:
        /*0010*/ 	.word	index@($__internal_0_$__cuda_sm3x_div_rn_noftz_f32_slowpath)
        /*0014*/ 	.word	0x00000000


	//----- nvinfo : EIATTR_FRAME_SIZE
	.align		4
.L_15:
        /*0018*/ 	.byte	0x04, 0x11
        /*001a*/ 	.short	(.L_17 - .L_16)
	.align		4
.L_16:
        /*001c*/ 	.word	index@(_Z15transformKernelPfiiiif)
        /*0020*/ 	.word	0x00000000


	//----- nvinfo : EIATTR_MIN_STACK_SIZE
	.align		4
.L_17:
        /*0024*/ 	.byte	0x04, 0x12
        /*0026*/ 	.short	(.L_19 - .L_18)
	.align		4
.L_18:
        /*0028*/ 	.word	index@(_Z15transformKernelPfiiiif)
        /*002c*/ 	.word	0x00000000
.L_19:


//--------------------- .nv.compat                --------------------------
	.section	.nv.compat,"",@"SHT_CUDA_COMPAT_INFO"
	.align	4
        /*0000*/ 	.byte	0x02, 0x09, 0x00, 0x00, 0x02, 0x02, 0x02, 0x00, 0x02, 0x05, 0x05, 0x00, 0x03, 0x07, 0x01, 0x01
        /*0010*/ 	.byte	0x02, 0x03, 0x00, 0x00, 0x02, 0x06, 0x01, 0x00, 0x04, 0x0b, 0x08, 0x00, 0x01, 0x00, 0x00, 0x00
        /*0020*/ 	.byte	0x00, 0x00, 0x00, 0x00


//--------------------- .nv.info._Z15transformKernelPfiiiif --------------------------
	.section	.nv.info._Z15transformKernelPfiiiif,"",@"SHT_CUDA_INFO"
	.sectionflags	@""
	.align	4


	//----- nvinfo : EIATTR_CUDA_API_VERSION
	.align		4
        /*0000*/ 	.byte	0x04, 0x37
        /*0002*/ 	.short	(.L_21 - .L_20)
.L_20:
        /*0004*/ 	.word	0x00000082


	//----- nvinfo : EIATTR_KPARAM_INFO
	.align		4
.L_21:
        /*0008*/ 	.byte	0x04, 0x17
        /*000a*/ 	.short	(.L_23 - .L_22)
.L_22:
        /*000c*/ 	.word	0x00000000
        /*0010*/ 	.short	0x0005
        /*0012*/ 	.short	0x0018
        /*0014*/ 	.byte	0x00, 0xf0, 0x11, 0x00


	//----- nvinfo : EIATTR_KPARAM_INFO
	.align		4
.L_23:
        /*0018*/ 	.byte	0x04, 0x17
        /*001a*/ 	.short	(.L_25 - .L_24)
.L_24:
        /*001c*/ 	.word	0x00000000
        /*0020*/ 	.short	0x0004
        /*0022*/ 	.short	0x0014
        /*0024*/ 	.byte	0x00, 0xf0, 0x11, 0x00


	//----- nvinfo : EIATTR_KPARAM_INFO
	.align		4
.L_25:
        /*0028*/ 	.byte	0x04, 0x17
        /*002a*/ 	.short	(.L_27 - .L_26)
.L_26:
        /*002c*/ 	.word	0x00000000
        /*0030*/ 	.short	0x0003
        /*0032*/ 	.short	0x0010
        /*0034*/ 	.byte	0x00, 0xf0, 0x11, 0x00


	//----- nvinfo : EIATTR_KPARAM_INFO
	.align		4
.L_27:
        /*0038*/ 	.byte	0x04, 0x17
        /*003a*/ 	.short	(.L_29 - .L_28)
.L_28:
        /*003c*/ 	.word	0x00000000
        /*0040*/ 	.short	0x0002
        /*0042*/ 	.short	0x000c
        /*0044*/ 	.byte	0x00, 0xf0, 0x11, 0x00


	//----- nvinfo : EIATTR_KPARAM_INFO
	.align		4
.L_29:
        /*0048*/ 	.byte	0x04, 0x17
        /*004a*/ 	.short	(.L_31 - .L_30)
.L_30:
        /*004c*/ 	.word	0x00000000
        /*0050*/ 	.short	0x0001
        /*0052*/ 	.short	0x0008
        /*0054*/ 	.byte	0x00, 0xf0, 0x11, 0x00


	//----- nvinfo : EIATTR_KPARAM_INFO
	.align		4
.L_31:
        /*0058*/ 	.byte	0x04, 0x17
        /*005a*/ 	.short	(.L_33 - .L_32)
.L_32:
        /*005c*/ 	.word	0x00000000
        /*0060*/ 	.short	0x0000
        /*0062*/ 	.short	0x0000
        /*0064*/ 	.byte	0x00, 0xf0, 0x21, 0x00


	//----- nvinfo : EIATTR_SPARSE_MMA_MASK
	.align		4
.L_33:
        /*0068*/ 	.byte	0x03, 0x50
        /*006a*/ 	.short	0x0000


	//----- nvinfo : EIATTR_MAXREG_COUNT
	.align		4
        /*006c*/ 	.byte	0x03, 0x1b
        /*006e*/ 	.short	0x00ff


	//----- nvinfo : EIATTR_MERCURY_ISA_VERSION
	.align		4
        /*0070*/ 	.byte	0x03, 0x5f
        /*0072*/ 	.short	0x0101


	//----- nvinfo : EIATTR_VRC_CTA_INIT_COUNT
	.align		4
        /*0074*/ 	.byte	0x02, 0x4a
	.zero		1
	.zero		1


	//----- nvinfo : EIATTR_EXIT_INSTR_OFFSETS
	.align		4
        /*0078*/ 	.byte	0x04, 0x1c
        /*007a*/ 	.short	(.L_35 - .L_34)


	//   ....[0]....
.L_34:
        /*007c*/ 	.word	0x00000260


	//----- nvinfo : EIATTR_CRS_STACK_SIZE
	.align		4
.L_35:
        /*0080*/ 	.byte	0x04, 0x1e
        /*0082*/ 	.short	(.L_37 - .L_36)
.L_36:
        /*0084*/ 	.word	0x00000000


	//----- nvinfo : EIATTR_CBANK_PARAM_SIZE
	.align		4
.L_37:
        /*0088*/ 	.byte	0x03, 0x19
        /*008a*/ 	.short	0x001c


	//----- nvinfo : EIATTR_PARAM_CBANK
	.align		4
        /*008c*/ 	.byte	0x04, 0x0a
        /*008e*/ 	.short	(.L_39 - .L_38)
	.align		4
.L_38:
        /*0090*/ 	.word	index@(.nv.constant0._Z15transformKernelPfiiiif)
        /*0094*/ 	.short	0x0380
        /*0096*/ 	.short	0x001c


	//----- nvinfo : EIATTR_SW_WAR
	.align		4
.L_39:
        /*0098*/ 	.byte	0x04, 0x36
        /*009a*/ 	.short	(.L_41 - .L_40)
.L_40:
        /*009c*/ 	.word	0x00000008


	//----- nvinfo : EIATTR_BINDLESS_TEXTURE_BANK
	.align		4
.L_41:
        /*00a0*/ 	.byte	0x02, 0x15
	.zero		1
	.zero		1


	//----- nvinfo : EIATTR_BINDLESS_SURFACE_BANK
	.align		4
        /*00a4*/ 	.byte	0x02, 0x16
	.zero		1
	.zero		1


//--------------------- .nv.callgraph             --------------------------
	.section	.nv.callgraph,"",@"SHT_CUDA_CALLGRAPH"
	.align	4
	.sectionentsize	8
	.align		4
        /*0000*/ 	.word	0x00000000
	.align		4
        /*0004*/ 	.word	0xffffffff
	.align		4
        /*0008*/ 	.word	0x00000000
	.align		4
        /*000c*/ 	.word	0xfffffffe
	.align		4
        /*0010*/ 	.word	0x00000000
	.align		4
        /*0014*/ 	.word	0xfffffffd
	.align		4
        /*0018*/ 	.word	0x00000000
	.align		4
        /*001c*/ 	.word	0xfffffffc


//--------------------- .nv.constant4             --------------------------
	.section	.nv.constant4,"a",@progbits
	.align	8
	.align		8
.nv.constant4:
        /*0000*/ 	.dword	_ZTVSt11_Facet_base
	.align		8
        /*0008*/ 	.dword	_ZTVNSt6locale5facetE
	.align		8
        /*0010*/ 	.dword	_ZTVSt7num_putIcSt19ostreambuf_iteratorIcSt11char_traitsIcEEE
	.align		8
        /*0018*/ 	.dword	_ZTVN10__cxxabiv117__class_type_infoE
	.align		8
        /*0020*/ 	.dword	_ZTVN10__cxxabiv120__si_class_type_infoE
	.align		8
        /*0028*/ 	.dword	_ZTVSt13runtime_error
	.align		8
        /*0030*/ 	.dword	_ZTVSt14error_category
	.align		8
        /*0038*/ 	.dword	_ZTVSt12system_error
	.align		8
        /*0040*/ 	.dword	_ZTVSt23_Generic_error_category
	.align		8
        /*0048*/ 	.dword	_ZTVSt24_Iostream_error_category
	.align		8
        /*0050*/ 	.dword	_ZTVSt22_System_error_category
	.align		8
        /*0058*/ 	.dword	_ZTVNSt8ios_base7failureE


//--------------------- .nv.constant0._Z15transformKernelPfiiiif --------------------------
	.section	.nv.constant0._Z15transformKernelPfiiiif,"a",@progbits
	.sectionflags	@""
	.align	4
.nv.constant0._Z15transformKernelPfiiiif:
	.zero		928
	.align		4
        /*03a0*/ 	.word	[20@lo(0x0)=texRef]


//--------------------- .text._Z15transformKernelPfiiiif --------------------------
	.section	.text._Z15transformKernelPfiiiif,"ax",@progbits
	.align	128
        .global         _Z15transformKernelPfiiiif
        .type           _Z15transformKernelPfiiiif,@function
        .size           _Z15transformKernelPfiiiif,(.L_x_14 - _Z15transformKernelPfiiiif)
        .other          _Z15transformKernelPfiiiif,@"STO_CUDA_ENTRY STV_DEFAULT"
_Z15transformKernelPfiiiif:
.text._Z15transformKernelPfiiiif:
[----:B------:R-:W-:Y:S01]  /*0000*/  LDC R1, c[0x0][0x37c] ;  /* 0x0000df00ff017b82 */ /* 0x000fe20000000800 */
[----:B------:R-:W0:Y:S01]  /*0010*/  S2R R2, SR_CTAID.X ;  /* 0x0000000000027919 */ /* 0x000e220000002500 */
[----:B------:R-:W1:Y:S01]  /*0020*/  LDCU UR6, c[0x0][0x390] ;  /* 0x00007200ff0677ac */ /* 0x000e620008000800 */
[----:B------:R-:W-:Y:S01]  /*0030*/  BSSY.RECONVERGENT B0, `(.L_x_0) ;  /* 0x0000019000007945 */ /* 0x000fe20003800200 */
[----:B------:R-:W0:Y:S01]  /*0040*/  S2R R3, SR_TID.X ;  /* 0x0000000000037919 */ /* 0x000e220000002100 */
[----:B------:R-:W0:Y:S01]  /*0050*/  LDCU UR4, c[0x0][0x360] ;  /* 0x00006c00ff0477ac */ /* 0x000e220008000800 */
[----:B------:R-:W2:Y:S01]  /*0060*/  S2R R8, SR_CTAID.Y ;  /* 0x0000000000087919 */ /* 0x000ea20000002600 */
[----:B------:R-:W3:Y:S01]  /*0070*/  LDCU UR5, c[0x0][0x388] ;  /* 0x00007100ff0577ac */ /* 0x000ee20008000800 */
[----:B------:R-:W2:Y:S01]  /*0080*/  S2R R9, SR_TID.Y ;  /* 0x0000000000097919 */ /* 0x000ea20000002200 */
[----:B-1----:R-:W-:Y:S01]  /*0090*/  I2FP.F32.S32 R7, UR6 ;  /* 0x0000000600077c45 */ /* 0x002fe20008201400 */
[----:B------:R-:W1:Y:S03]  /*00a0*/  LDCU.64 UR6, c[0x0][0x358] ;  /* 0x00006b00ff0677ac */ /* 0x000e660008000a00 */
[----:B------:R-:W4:Y:S01]  /*00b0*/  MUFU.RCP R4, R7 ;  /* 0x0000000700047308 */ /* 0x000f220000001000 */
[----:B0-----:R-:W-:Y:S01]  /*00c0*/  IMAD R2, R2, UR4, R3 ;  /* 0x0000000402027c24 */ /* 0x001fe2000f8e0203 */
[----:B---3--:R-:W-:Y:S01]  /*00d0*/  I2FP.F32.S32 R3, UR5 ;  /* 0x0000000500037c45 */ /* 0x008fe20008201400 */
[----:B------:R-:W2:Y:S01]  /*00e0*/  LDCU UR4, c[0x0][0x364] ;  /* 0x00006c80ff0477ac */ /* 0x000ea20008000800 */
[----:B----4-:R-:W-:-:S02]  /*00f0*/  FFMA R5, -R7, R4, 1 ;  /* 0x3f80000007057423 */ /* 0x010fc40000000104 */
[----:B------:R-:W-:-:S05]  /*0100*/  I2FP.F32.U32 R0, R2 ;  /* 0x0000000200007245 */ /* 0x000fca0000201000 */
[----:B------:R-:W-:Y:S01]  /*0110*/  FMUL R0, R0, R3 ;  /* 0x0000000300007220 */ /* 0x000fe20000400000 */
[----:B------:R-:W-:-:S03]  /*0120*/  FFMA R3, R4, R5, R4 ;  /* 0x0000000504037223 */ /* 0x000fc60000000004 */
[----:B------:R-:W0:Y:S01]  /*0130*/  FCHK P0, R0, R7 ;  /* 0x0000000700007302 */ /* 0x000e220000000000 */
[----:B------:R-:W-:-:S04]  /*0140*/  FFMA R4, R0, R3, RZ ;  /* 0x0000000300047223 */ /* 0x000fc800000000ff */
[----:B------:R-:W-:Y:S01]  /*0150*/  FFMA R6, -R7, R4, R0 ;  /* 0x0000000407067223 */ /* 0x000fe20000000100 */
[----:B--2---:R-:W-:-:S03]  /*0160*/  IMAD R5, R8, UR4, R9 ;  /* 0x0000000408057c24 */ /* 0x004fc6000f8e0209 */
[----:B------:R-:W-:Y:S01]  /*0170*/  FFMA R4, R3, R6, R4 ;  /* 0x0000000603047223 */ /* 0x000fe20000000004 */
[----:B01----:R-:W-:Y:S06]  /*0180*/  @!P0 BRA `(.L_x_1) ;  /* 0x00000000000c8947 */ /* 0x003fec0003800000 */
[----:B------:R-:W-:-:S07]  /*0190*/  MOV R4, 0x1b0 ;  /* 0x000001b000047802 */ /* 0x000fce0000000f00 */
[----:B------:R-:W-:Y:S05]  /*01a0*/  CALL.REL.NOINC `($__internal_0_$__cuda_sm3x_div_rn_noftz_f32_slowpath) ;  /* 0x0000000000307944 */ /* 0x000fea0003c00000 */
[----:B------:R-:W-:-:S07]  /*01b0*/  IMAD.MOV.U32 R4, RZ, RZ, R0 ;  /* 0x000000ffff047224 */ /* 0x000fce00078e0000 */
.L_x_1:
[----:B------:R-:W-:Y:S05]  /*01c0*/  BSYNC.RECONVERGENT B0 ;  /* 0x0000000000007941 */ /* 0x000fea0003800200 */
.L_x_0:
[----:B------:R-:W0:Y:S01]  /*01d0*/  LDCU UR4, c[0x0][0x3a0] ;  /* 0x00007400ff0477ac */ /* 0x000e220008000800 */
[----:B------:R-:W0:Y:S01]  /*01e0*/  F2I.TRUNC.NTZ R4, R4 ;  /* 0x0000000400047305 */ /* 0x000e22000020f100 */
[----:B------:R-:W-:Y:S02]  /*01f0*/  UMOV UR5, URZ ;  /* 0x000000ff00057c82 */ /* 0x000fe40008000000 */
[----:B0-----:R0:W5:Y:S01]  /*0200*/  TLD.LZ RZ, R9, R4, UR4, 1D, 0x1 ;  /* 0x00ff04ff04097f66 */ /* 0x00116200081e01ff */
[----:B------:R-:W1:Y:S01]  /*0210*/  LDC.64 R6, c[0x0][0x380] ;  /* 0x0000e000ff067b82 */ /* 0x000e620000000a00 */
[----:B0-----:R-:W0:Y:S02]  /*0220*/  LDCU UR4, c[0x0][0x390] ;  /* 0x00007200ff0477ac */ /* 0x001e240008000800 */
[----:B0-----:R-:W-:-:S04]  /*0230*/  IMAD R3, R5, UR4, R2 ;  /* 0x0000000405037c24 */ /* 0x001fc8000f8e0202 */
[----:B-1----:R-:W-:-:S05]  /*0240*/  IMAD.WIDE.U32 R2, R3, 0x4, R6 ;  /* 0x0000000403027825 */ /* 0x002fca00078e0006 */
[----:B-----5:R-:W-:Y:S01]  /*0250*/  STG.E desc[UR6][R2.64], R9 ;  /* 0x0000000902007986 */ /* 0x020fe2000c101906 */
[----:B------:R-:W-:Y:S05]  /*0260*/  EXIT ;  /* 0x000000000000794d */ /* 0x000fea0003800000 */
        .weak           $__internal_0_$__cuda_sm3x_div_rn_noftz_f32_slowpath
        .type           $__internal_0_$__cuda_sm3x_div_rn_noftz_f32_slowpath,@function
        .size           $__internal_0_$__cuda_sm3x_div_rn_noftz_f32_slowpath,(.L_x_14 - $__internal_0_$__cuda_sm3x_div_rn_noftz_f32_slowpath)
$__internal_0_$__cuda_sm3x_div_rn_noftz_f32_slowpath:
[----:B------:R-:W-:Y:S01]  /*0270*/  SHF.R.U32.HI R6, RZ, 0x17, R7 ;  /* 0x00000017ff067819 */ /* 0x000fe20000011607 */
[----:B------:R-:W-:Y:S01]  /*0280*/  BSSY.RECONVERGENT B1, `(.L_x_2) ;  /* 0x0000064000017945 */ /* 0x000fe20003800200 */
[--C-:B------:R-:W-:Y:S01]  /*0290*/  SHF.R.U32.HI R3, RZ, 0x17, R0.reuse ;  /* 0x00000017ff037819 */ /* 0x100fe20000011600 */
[----:B------:R-:W-:Y:S01]  /*02a0*/  IMAD.MOV.U32 R9, RZ, RZ, R0 ;  /* 0x000000ffff097224 */ /* 0x000fe200078e0000 */
[----:B------:R-:W-:Y:S02]  /*02b0*/  LOP3.LUT R8, R6, 0xff, RZ, 0xc0, !PT ;  /* 0x000000ff06087812 */ /* 0x000fe400078ec0ff */
[----:B------:R-:W-:-:S03]  /*02c0*/  LOP3.LUT R6, R3, 0xff, RZ, 0xc0, !PT ;  /* 0x000000ff03067812 */ /* 0x000fc600078ec0ff */
[----:B------:R-:W-:Y:S02]  /*02d0*/  VIADD R12, R8, 0xffffffff ;  /* 0xffffffff080c7836 */ /* 0x000fe40000000000 */
[----:B------:R-:W-:-:S03]  /*02e0*/  VIADD R11, R6, 0xffffffff ;  /* 0xffffffff060b7836 */ /* 0x000fc60000000000 */
[----:B------:R-:W-:-:S04]  /*02f0*/  ISETP.GT.U32.AND P0, PT, R12, 0xfd, PT ;  /* 0x000000fd0c00780c */ /* 0x000fc80003f04070 */
[----:B------:R-:W-:-:S13]  /*0300*/  ISETP.GT.U32.OR P0, PT, R11, 0xfd, P0 ;  /* 0x000000fd0b00780c */ /* 0x000fda0000704470 */
[----:B------:R-:W-:Y:S01]  /*0310*/  @!P0 IMAD.MOV.U32 R10, RZ, RZ, RZ ;  /* 0x000000ffff0a8224 */ /* 0x000fe200078e00ff */
[----:B------:R-:W-:Y:S06]  /*0320*/  @!P0 BRA `(.L_x_3) ;  /* 0x0000000000608947 */ /* 0x000fec0003800000 */
[----:B------:R-:W-:Y:S01]  /*0330*/  FSETP.GTU.FTZ.AND P0, PT, |R0|, +INF , PT ;  /* 0x7f8000000000780b */ /* 0x000fe20003f1c200 */
[----:B------:R-:W-:Y:S01]  /*0340*/  IMAD.MOV.U32 R3, RZ, RZ, R7 ;  /* 0x000000ffff037224 */ /* 0x000fe200078e0007 */
[----:B------:R-:W-:-:S04]  /*0350*/  FSETP.GTU.FTZ.AND P1, PT, |R7|, +INF , PT ;  /* 0x7f8000000700780b */ /* 0x000fc80003f3c200 */
[----:B------:R-:W-:-:S13]  /*0360*/  PLOP3.LUT P0, PT, P0, P1, PT, 0xf8, 0x8f ;  /* 0x00000000008f781c */ /* 0x000fda0000703f70 */
[----:B------:R-:W-:Y:S05]  /*0370*/  @P0 BRA `(.L_x_4) ;  /* 0x00000004004c0947 */ /* 0x000fea0003800000 */
[----:B------:R-:W-:-:S13]  /*0380*/  LOP3.LUT P0, RZ, R7, 0x7fffffff, R9, 0xc8, !PT ;  /* 0x7fffffff07ff7812 */ /* 0x000fda000780c809 */
[----:B------:R-:W-:Y:S05]  /*0390*/  @!P0 BRA `(.L_x_5) ;  /* 0x00000004003c8947 */ /* 0x000fea0003800000 */
[C---:B------:R-:W-:Y:S02]  /*03a0*/  FSETP.NEU.FTZ.AND P2, PT, |R0|.reuse, +INF , PT ;  /* 0x7f8000000000780b */ /* 0x040fe40003f5d200 */
[----:B------:R-:W-:Y:S02]  /*03b0*/  FSETP.NEU.FTZ.AND P1, PT, |R3|, +INF , PT ;  /* 0x7f8000000300780b */ /* 0x000fe40003f3d200 */
[----:B------:R-:W-:-:S11]  /*03c0*/  FSETP.NEU.FTZ.AND P0, PT, |R0|, +INF , PT ;  /* 0x7f8000000000780b */ /* 0x000fd60003f1d200 */
[----:B------:R-:W-:Y:S05]  /*03d0*/  @!P1 BRA !P2, `(.L_x_5) ;  /* 0x00000004002c9947 */ /* 0x000fea0005000000 */
[----:B------:R-:W-:-:S04]  /*03e0*/  LOP3.LUT P2, RZ, R9, 0x7fffffff, RZ, 0xc0, !PT ;  /* 0x7fffffff09ff7812 */ /* 0x000fc8000784c0ff */
[----:B------:R-:W-:-:S13]  /*03f0*/  PLOP3.LUT P1, PT, P1, P2, PT, 0x2f, 0xf2 ;  /* 0x0000000000f2781c */ /* 0x000fda0000f24577 */
[----:B------:R-:W-:Y:S05]  /*0400*/  @P1 BRA `(.L_x_6) ;  /* 0x0000000400181947 */ /* 0x000fea0003800000 */
[----:B------:R-:W-:-:S04]  /*0410*/  LOP3.LUT P1, RZ, R7, 0x7fffffff, RZ, 0xc0, !PT ;  /* 0x7fffffff07ff7812 */ /* 0x000fc8000782c0ff */
[----:B------:R-:W-:-:S13]  /*0420*/  PLOP3.LUT P0, PT, P0, P1, PT, 0x2f, 0xf2 ;  /* 0x0000000000f2781c */ /* 0x000fda0000702577 */
[----:B------:R-:W-:Y:S05]  /*0430*/  @P0 BRA `(.L_x_7) ;  /* 0x0000000400000947 */ /* 0x000fea0003800000 */
[----:B------:R-:W-:Y:S02]  /*0440*/  ISETP.GE.AND P0, PT, R11, RZ, PT ;  /* 0x000000ff0b00720c */ /* 0x000fe40003f06270 */
[----:B------:R-:W-:-:S11]  /*0450*/  ISETP.GE.AND P1, PT, R12, RZ, PT ;  /* 0x000000ff0c00720c */ /* 0x000fd60003f26270 */
[----:B------:R-:W-:Y:S02]  /*0460*/  @P0 IMAD.MOV.U32 R10, RZ, RZ, RZ ;  /* 0x000000ffff0a0224 */ /* 0x000fe400078e00ff */
[----:B------:R-:W-:Y:S01]  /*0470*/  @!P0 FFMA R9, R0, 1.84467440737095516160e+19, RZ ;  /* 0x5f80000000098823 */ /* 0x000fe200000000ff */
[----:B------:R-:W-:Y:S02]  /*0480*/  @!P0 IMAD.MOV.U32 R10, RZ, RZ, -0x40 ;  /* 0xffffffc0ff0a8424 */ /* 0x000fe400078e00ff */
[----:B------:R-:W-:Y:S02]  /*0490*/  @!P1 FFMA R7, R3, 1.84467440737095516160e+19, RZ ;  /* 0x5f80000003079823 */ /* 0x000fe400000000ff */
[----:B------:R-:W-:-:S07]  /*04a0*/  @!P1 VIADD R10, R10, 0x40 ;  /* 0x000000400a0a9836 */ /* 0x000fce0000000000 */
.L_x_3:
[----:B------:R-:W-:Y:S01]  /*04b0*/  LEA R0, R8, 0xc0800000, 0x17 ;  /* 0xc080000008007811 */ /* 0x000fe200078eb8ff */
[----:B------:R-:W-:Y:S01]  /*04c0*/  VIADD R6, R6, 0xffffff81 ;  /* 0xffffff8106067836 */ /* 0x000fe20000000000 */
[----:B------:R-:W-:Y:S03]  /*04d0*/  BSSY.RECONVERGENT B2, `(.L_x_8) ;  /* 0x0000035000027945 */ /* 0x000fe60003800200 */
[----:B------:R-:W-:Y:S02]  /*04e0*/  IMAD.IADD R7, R7, 0x1, -R0 ;  /* 0x0000000107077824 */ /* 0x000fe400078e0a00 */
[C---:B------:R-:W-:Y:S02]  /*04f0*/  IMAD R0, R6.reuse, -0x800000, R9 ;  /* 0xff80000006007824 */ /* 0x040fe400078e0209 */
[----:B------:R0:W1:Y:S01]  /*0500*/  MUFU.RCP R3, R7 ;  /* 0x0000000700037308 */ /* 0x0000620000001000 */
[----:B------:R-:W-:Y:S01]  /*0510*/  FADD.FTZ R11, -R7, -RZ ;  /* 0x800000ff070b7221 */ /* 0x000fe20000010100 */
[----:B0-----:R-:W-:-:S05]  /*0520*/  IADD3 R7, PT, PT, R6, 0x7f, -R8 ;  /* 0x0000007f06077810 */ /* 0x001fca0007ffe808 */
[----:B------:R-:W-:Y:S02]  /*0530*/  IMAD.IADD R7, R7, 0x1, R10 ;  /* 0x0000000107077824 */ /* 0x000fe400078e020a */
[----:B-1----:R-:W-:-:S04]  /*0540*/  FFMA R12, R3, R11, 1 ;  /* 0x3f800000030c7423 */ /* 0x002fc8000000000b */
[----:B------:R-:W-:-:S04]  /*0550*/  FFMA R14, R3, R12, R3 ;  /* 0x0000000c030e7223 */ /* 0x000fc80000000003 */
[----:B------:R-:W-:-:S04]  /*0560*/  FFMA R3, R0, R14, RZ ;  /* 0x0000000e00037223 */ /* 0x000fc800000000ff */
[----:B------:R-:W-:-:S04]  /*0570*/  FFMA R12, R11, R3, R0 ;  /* 0x000000030b0c7223 */ /* 0x000fc80000000000 */
[----:B------:R-:W-:-:S04]  /*0580*/  FFMA R9, R14, R12, R3 ;  /* 0x0000000c0e097223 */ /* 0x000fc80000000003 */
[----:B------:R-:W-:-:S04]  /*0590*/  FFMA R12, R11, R9, R0 ;  /* 0x000000090b0c7223 */ /* 0x000fc80000000000 */
[----:B------:R-:W-:-:S05]  /*05a0*/  FFMA R0, R14, R12, R9 ;  /* 0x0000000c0e007223 */ /* 0x000fca0000000009 */
[----:B------:R-:W-:-:S04]  /*05b0*/  SHF.R.U32.HI R3, RZ, 0x17, R0 ;  /* 0x00000017ff037819 */ /* 0x000fc80000011600 */
[----:B------:R-:W-:-:S05]  /*05c0*/  LOP3.LUT R3, R3, 0xff, RZ, 0xc0, !PT ;  /* 0x000000ff03037812 */ /* 0x000fca00078ec0ff */
[----:B------:R-:W-:-:S04]  /*05d0*/  IMAD.IADD R10, R3, 0x1, R7 ;  /* 0x00000001030a7824 */ /* 0x000fc800078e0207 */
[----:B------:R-:W-:-:S05]  /*05e0*/  VIADD R3, R10, 0xffffffff ;  /* 0xffffffff0a037836 */ /* 0x000fca0000000000 */
[----:B------:R-:W-:-:S13]  /*05f0*/  ISETP.GE.U32.AND P0, PT, R3, 0xfe, PT ;  /* 0x000000fe0300780c */ /* 0x000fda0003f06070 */
[----:B------:R-:W-:Y:S05]  /*0600*/  @!P0 BRA `(.L_x_9) ;  /* 0x0000000000808947 */ /* 0x000fea0003800000 */
[----:B------:R-:W-:-:S13]  /*0610*/  ISETP.GT.AND P0, PT, R10, 0xfe, PT ;  /* 0x000000fe0a00780c */ /* 0x000fda0003f04270 */
[----:B------:R-:W-:Y:S05]  /*0620*/  @P0 BRA `(.L_x_10) ;  /* 0x00000000006c0947 */ /* 0x000fea0003800000 */
[----:B------:R-:W-:-:S13]  /*0630*/  ISETP.GE.AND P0, PT, R10, 0x1, PT ;  /* 0x000000010a00780c */ /* 0x000fda0003f06270 */
[----:B------:R-:W-:Y:S05]  /*0640*/  @P0 BRA `(.L_x_11) ;  /* 0x0000000000740947 */ /* 0x000fea0003800000 */
[----:B------:R-:W-:Y:S02]  /*0650*/  ISETP.GE.AND P0, PT, R10, -0x18, PT ;  /* 0xffffffe80a00780c */ /* 0x000fe40003f06270 */
[----:B------:R-:W-:-:S11]  /*0660*/  LOP3.LUT R0, R0, 0x80000000, RZ, 0xc0, !PT ;  /* 0x8000000000007812 */ /* 0x000fd600078ec0ff */
[----:B------:R-:W-:Y:S05]  /*0670*/  @!P0 BRA `(.L_x_11) ;  /* 0x0000000000688947 */ /* 0x000fea0003800000 */
[-CC-:B------:R-:W-:Y:S01]  /*0680*/  FFMA.RZ R3, R14, R12.reuse, R9.reuse ;  /* 0x0000000c0e037223 */ /* 0x180fe2000000c009 */
[----:B------:R-:W-:Y:S02]  /*0690*/  VIADD R8, R10, 0x20 ;  /* 0x000000200a087836 */ /* 0x000fe40000000000 */
[-CC-:B------:R-:W-:Y:S01]  /*06a0*/  FFMA.RM R6, R14, R12.reuse, R9.reuse ;  /* 0x0000000c0e067223 */ /* 0x180fe20000004009 */
[----:B------:R-:W-:Y:S02]  /*06b0*/  ISETP.NE.AND P2, PT, R10, RZ, PT ;  /* 0x000000ff0a00720c */ /* 0x000fe40003f45270 */
[----:B------:R-:W-:Y:S01]  /*06c0*/  LOP3.LUT R7, R3, 0x7fffff, RZ, 0xc0, !PT ;  /* 0x007fffff03077812 */ /* 0x000fe200078ec0ff */
[----:B------:R-:W-:Y:S01]  /*06d0*/  FFMA.RP R3, R14, R12, R9 ;  /* 0x0000000c0e037223 */ /* 0x000fe20000008009 */
[----:B------:R-:W-:Y:S01]  /*06e0*/  IMAD.MOV R9, RZ, RZ, -R10 ;  /* 0x000000ffff097224 */ /* 0x000fe200078e0a0a */
[----:B------:R-:W-:Y:S02]  /*06f0*/  ISETP.NE.AND P1, PT, R10, RZ, PT ;  /* 0x000000ff0a00720c */ /* 0x000fe40003f25270 */
[----:B------:R-:W-:-:S02]  /*0700*/  LOP3.LUT R7, R7, 0x800000, RZ, 0xfc, !PT ;  /* 0x0080000007077812 */ /* 0x000fc400078efcff */
[----:B------:R-:W-:Y:S02]  /*0710*/  FSETP.NEU.FTZ.AND P0, PT, R3, R6, PT ;  /* 0x000000060300720b */ /* 0x000fe40003f1d000 */
[----:B------:R-:W-:Y:S02]  /*0720*/  SHF.L.U32 R8, R7, R8, RZ ;  /* 0x0000000807087219 */ /* 0x000fe400000006ff */
[----:B------:R-:W-:Y:S02]  /*0730*/  SEL R6, R9, RZ, P2 ;  /* 0x000000ff09067207 */ /* 0x000fe40001000000 */
[----:B------:R-:W-:Y:S02]  /*0740*/  ISETP.NE.AND P1, PT, R8, RZ, P1 ;  /* 0x000000ff0800720c */ /* 0x000fe40000f25270 */
[----:B------:R-:W-:Y:S02]  /*0750*/  SHF.R.U32.HI R6, RZ, R6, R7 ;  /* 0x00000006ff067219 */ /* 0x000fe40000011607 */
[----:B------:R-:W-:-:S02]  /*0760*/  PLOP3.LUT P0, PT, P0, P1, PT, 0xf8, 0x8f ;  /* 0x00000000008f781c */ /* 0x000fc40000703f70 */
[----:B------:R-:W-:Y:S02]  /*0770*/  SHF.R.U32.HI R8, RZ, 0x1, R6 ;  /* 0x00000001ff087819 */ /* 0x000fe40000011606 */
[----:B------:R-:W-:-:S04]  /*0780*/  SEL R3, RZ, 0x1, !P0 ;  /* 0x00000001ff037807 */ /* 0x000fc80004000000 */
[----:B------:R-:W-:-:S04]  /*0790*/  LOP3.LUT R3, R3, 0x1, R8, 0xf8, !PT ;  /* 0x0000000103037812 */ /* 0x000fc800078ef808 */
[----:B------:R-:W-:-:S05]  /*07a0*/  LOP3.LUT R3, R3, R6, RZ, 0xc0, !PT ;  /* 0x0000000603037212 */ /* 0x000fca00078ec0ff */
[----:B------:R-:W-:-:S05]  /*07b0*/  IMAD.IADD R3, R8, 0x1, R3 ;  /* 0x0000000108037824 */ /* 0x000fca00078e0203 */
[----:B------:R-:W-:Y:S01]  /*07c0*/  LOP3.LUT R0, R3, R0, RZ, 0xfc, !PT ;  /* 0x0000000003007212 */ /* 0x000fe200078efcff */
[----:B------:R-:W-:Y:S06]  /*07d0*/  BRA `(.L_x_11) ;  /* 0x0000000000107947 */ /* 0x000fec0003800000 */
.L_x_10:
[----:B------:R-:W-:-:S04]  /*07e0*/  LOP3.LUT R0, R0, 0x80000000, RZ, 0xc0, !PT ;  /* 0x8000000000007812 */ /* 0x000fc800078ec0ff */
[----:B------:R-:W-:Y:S01]  /*07f0*/  LOP3.LUT R0, R0, 0x7f800000, RZ, 0xfc, !PT ;  /* 0x7f80000000007812 */ /* 0x000fe200078efcff */
[----:B------:R-:W-:Y:S06]  /*0800*/  BRA `(.L_x_11) ;  /* 0x0000000000047947 */ /* 0x000fec0003800000 */
.L_x_9:
[----:B------:R-:W-:-:S07]  /*0810*/  IMAD R0, R7, 0x800000, R0 ;  /* 0x0080000007007824 */ /* 0x000fce00078e0200 */
.L_x_11:
[----:B------:R-:W-:Y:S05]  /*0820*/  BSYNC.RECONVERGENT B2 ;  /* 0x0000000000027941 */ /* 0x000fea0003800200 */
.L_x_8:
[----:B------:R-:W-:Y:S05]  /*0830*/  BRA `(.L_x_12) ;  /* 0x0000000000207947 */ /* 0x000fea0003800000 */
.L_x_7:
[----:B------:R-:W-:-:S04]  /*0840*/  LOP3.LUT R0, R7, 0x80000000, R9, 0x48, !PT ;  /* 0x8000000007007812 */ /* 0x000fc800078e4809 */
[----:B------:R-:W-:Y:S01]  /*0850*/  LOP3.LUT R0, R0, 0x7f800000, RZ, 0xfc, !PT ;  /* 0x7f80000000007812 */ /* 0x000fe200078efcff */
[----:B------:R-:W-:Y:S06]  /*0860*/  BRA `(.L_x_12) ;  /* 0x0000000000147947 */ /* 0x000fec0003800000 */
.L_x_6:
[----:B------:R-:W-:Y:S01]  /*0870*/  LOP3.LUT R0, R7, 0x80000000, R9, 0x48, !PT ;  /* 0x8000000007007812 */ /* 0x000fe200078e4809 */
[----:B------:R-:W-:Y:S06]  /*0880*/  BRA `(.L_x_12) ;  /* 0x00000000000c7947 */ /* 0x000fec0003800000 */
.L_x_5:
[----:B------:R-:W0:Y:S01]  /*0890*/  MUFU.RSQ R0, -QNAN ;  /* 0xffc0000000007908 */ /* 0x000e220000001400 */
[----:B------:R-:W-:Y:S05]  /*08a0*/  BRA `(.L_x_12) ;  /* 0x0000000000047947 */ /* 0x000fea0003800000 */
.L_x_4:
[----:B------:R-:W-:-:S07]  /*08b0*/  FADD.FTZ R0, R0, R3 ;  /* 0x0000000300007221 */ /* 0x000fce0000010000 */
.L_x_12:
[----:B------:R-:W-:Y:S05]  /*08c0*/  BSYNC.RECONVERGENT B1 ;  /* 0x0000000000017941 */ /* 0x000fea0003800200 */
.L_x_2:
[----:B------:R-:W-:Y:S02]  /*08d0*/  IMAD.MOV.U32 R6, RZ, RZ, R4 ;  /* 0x000000ffff067224 */ /* 0x000fe400078e0004 */
[----:B------:R-:W-:-:S04]  /*08e0*/  IMAD.MOV.U32 R7, RZ, RZ, 0x0 ;  /* 0x00000000ff077424 */ /* 0x000fc800078e00ff */
[----:B0-----:R-:W-:Y:S05]  /*08f0*/  RET.REL.NODEC R6 `(_Z15transformKernelPfiiiif) ;  /* 0xfffffff406c07950 */ /* 0x001fea0003c3ffff */
.L_x_13:
[----:B------:R-:W-:-:S00]  /*0900*/  BRA `(.L_x_13) ;  /* 0xfffffffc00fc7947 */ /* 0x000fc0000383ffff */
[----:B------:R-:W-:-:S00]  /*0910*/  NOP ;  /* 0x0000000000007918 */ /* 0x000fc00000000000 */
        /* <DEDUP_REMOVED lines=14> */
.L_x_14:


//--------------------- .nv.shared.reserved.0     --------------------------
	.section	.nv.shared.reserved.0,"aw",@nobits
	.weak		__nv_reservedSMEM_offset_0_alias
	.size		__nv_reservedSMEM_offset_0_alias, 0, 64
	.other		__nv_reservedSMEM_offset_0_alias,@"STO_CUDA_RESERVED_SHARED STV_DEFAULT"
__nv_reservedSMEM_offset_0_alias:
	.zero		0
	.zero		64


//--------------------- .nv.global                --------------------------
	.section	.nv.global,"aw",@nobits
	.align	8
.nv.global:
	.type		_ZTVN10__cxxabiv120__si_class_type_infoE,@object
	.size		_ZTVN10__cxxabiv120__si_class_type_infoE,(_ZTVN10__cxxabiv117__class_type_infoE - _ZTVN10__cxxabiv120__si_class_type_infoE)
_ZTVN10__cxxabiv120__si_class_type_infoE:
	.zero		8
	.type		_ZTVN10__cxxabiv117__class_type_infoE,@object
	.size		_ZTVN10__cxxabiv117__class_type_infoE,(_ZTVNSt8ios_base7failureE - _ZTVN10__cxxabiv117__class_type_infoE)
_ZTVN10__cxxabiv117__class_type_infoE:
	.zero		8
	.type		_ZTVNSt8ios_base7failureE,@object
	.size		_ZTVNSt8ios_base7failureE,(_ZTVSt12system_error - _ZTVNSt8ios_base7failureE)
_ZTVNSt8ios_base7failureE:
	.zero		40
	.type		_ZTVSt12system_error,@object
	.size		_ZTVSt12system_error,(_ZTVSt13runtime_error - _ZTVSt12system_error)
_ZTVSt12system_error:
	.zero		40
	.type		_ZTVSt13runtime_error,@object
	.size		_ZTVSt13runtime_error,(_ZTVSt11_Facet_base - _ZTVSt13runtime_error)
_ZTVSt13runtime_error:
	.zero		40
	.type		_ZTVSt11_Facet_base,@object
	.size		_ZTVSt11_Facet_base,(_ZTVNSt6locale5facetE - _ZTVSt11_Facet_base)
_ZTVSt11_Facet_base:
	.zero		48
	.type		_ZTVNSt6locale5facetE,@object
	.size		_ZTVNSt6locale5facetE,(_ZTVSt22_System_error_category - _ZTVNSt6locale5facetE)
_ZTVNSt6locale5facetE:
	.zero		48
	.type		_ZTVSt22_System_error_category,@object
	.size		_ZTVSt22_System_error_category,(_ZTVSt14error_category - _ZTVSt22_System_error_category)
_ZTVSt22_System_error_category:
	.zero		72
	.type		_ZTVSt14error_category,@object
	.size		_ZTVSt14error_category,(_ZTVSt23_Generic_error_category - _ZTVSt14error_category)
_ZTVSt14error_category:
	.zero		72
	.type		_ZTVSt23_Generic_error_category,@object
	.size		_ZTVSt23_Generic_error_category,(_ZTVSt24_Iostream_error_category - _ZTVSt23_Generic_error_category)
_ZTVSt23_Generic_error_category:
	.zero		72
	.type		_ZTVSt24_Iostream_error_category,@object
	.size		_ZTVSt24_Iostream_error_category,(_ZTVSt7num_putIcSt19ostreambuf_iteratorIcSt11char_traitsIcEEE - _ZTVSt24_Iostream_error_category)
_ZTVSt24_Iostream_error_category:
	.zero		72
	.type		_ZTVSt7num_putIcSt19ostreambuf_iteratorIcSt11char_traitsIcEEE,@object
	.size		_ZTVSt7num_putIcSt19ostreambuf_iteratorIcSt11char_traitsIcEEE,(.L_2 - _ZTVSt7num_putIcSt19ostreambuf_iteratorIcSt11char_traitsIcEEE)
_ZTVSt7num_putIcSt19ostreambuf_iteratorIcSt11char_traitsIcEEE:
	.zero		112
.L_2:


//--------------------- SYMBOLS --------------------------

	.type		.nv.reservedSmem.offset0,@object
	.size		.nv.reservedSmem.offset0,0x4
	.type		texRef,@"STT_CUDA_TEXTURE"
